//
// Generated by NVIDIA NVVM Compiler
//
// Compiler Build ID: CL-36424714
// Cuda compilation tools, release 13.0, V13.0.88
// Based on NVVM 20.0.0
//

.version 9.0
.target sm_100
.address_size 64

	// .globl	_Z16naiveConvolutionPhS_S_iii

.visible .entry _Z16naiveConvolutionPhS_S_iii(
	.param .u64 .ptr .align 1 _Z16naiveConvolutionPhS_S_iii_param_0,
	.param .u64 .ptr .align 1 _Z16naiveConvolutionPhS_S_iii_param_1,
	.param .u64 .ptr .align 1 _Z16naiveConvolutionPhS_S_iii_param_2,
	.param .u32 _Z16naiveConvolutionPhS_S_iii_param_3,
	.param .u32 _Z16naiveConvolutionPhS_S_iii_param_4,
	.param .u32 _Z16naiveConvolutionPhS_S_iii_param_5
)
{
	.reg .pred 	%p<95>;
	.reg .b16 	%rs<36>;
	.reg .b32 	%r<146>;
	.reg .b64 	%rd<52>;

	ld.param.u64 	%rd8, [_Z16naiveConvolutionPhS_S_iii_param_0];
	ld.param.u64 	%rd9, [_Z16naiveConvolutionPhS_S_iii_param_1];
	ld.param.u64 	%rd7, [_Z16naiveConvolutionPhS_S_iii_param_2];
	ld.param.u32 	%r64, [_Z16naiveConvolutionPhS_S_iii_param_3];
	ld.param.u32 	%r65, [_Z16naiveConvolutionPhS_S_iii_param_4];
	ld.param.u32 	%r66, [_Z16naiveConvolutionPhS_S_iii_param_5];
	cvta.to.global.u64 	%rd1, %rd9;
	cvta.to.global.u64 	%rd2, %rd8;
	mov.u32 	%r67, %tid.y;
	mov.u32 	%r68, %ctaid.y;
	mov.u32 	%r69, %ntid.y;
	mad.lo.s32 	%r1, %r68, %r69, %r67;
	mov.u32 	%r70, %tid.x;
	mov.u32 	%r71, %ctaid.x;
	mov.u32 	%r72, %ntid.x;
	mad.lo.s32 	%r2, %r71, %r72, %r70;
	setp.ge.s32 	%p2, %r1, %r64;
	setp.ge.s32 	%p3, %r2, %r65;
	mov.b16 	%rs35, 0;
	or.pred  	%p4, %p2, %p3;
	@%p4 bra 	$L__BB0_45;
	shr.u32 	%r73, %r66, 31;
	add.s32 	%r74, %r66, %r73;
	shr.s32 	%r75, %r74, 1;
	neg.s32 	%r3, %r75;
	sub.s32 	%r4, %r2, %r75;
	setp.lt.s32 	%p5, %r66, 1;
	@%p5 bra 	$L__BB0_45;
	and.b32  	%r5, %r66, 7;
	add.s32 	%r6, %r5, -1;
	and.b32  	%r7, %r66, 3;
	and.b32  	%r8, %r66, 2147483640;
	and.b32  	%r9, %r66, 1;
	add.s32 	%r10, %r3, %r1;
	mov.b32 	%r118, 0;
	cvt.s64.s32 	%rd37, %r4;
	mov.u32 	%r122, %r118;
$L__BB0_3:
	setp.lt.u32 	%p6, %r66, 8;
	add.s32 	%r79, %r10, %r118;
	setp.gt.s32 	%p7, %r79, -1;
	setp.lt.s32 	%p8, %r79, %r64;
	and.pred  	%p1, %p7, %p8;
	mul.lo.s32 	%r13, %r79, %r65;
	mul.lo.s32 	%r14, %r118, %r66;
	mov.b32 	%r138, 0;
	@%p6 bra 	$L__BB0_22;
	mov.b32 	%r120, 0;
	cvt.s64.s32 	%rd16, %r13;
	cvt.u64.u32 	%rd19, %r14;
$L__BB0_5:
	.pragma "nounroll";
	add.s32 	%r17, %r4, %r120;
	setp.gt.s32 	%p9, %r17, -1;
	setp.lt.s32 	%p10, %r17, %r65;
	and.pred  	%p11, %p9, %p10;
	and.pred  	%p13, %p1, %p11;
	not.pred 	%p14, %p13;
	@%p14 bra 	$L__BB0_7;
	add.s32 	%r81, %r17, %r13;
	cvt.s64.s32 	%rd10, %r81;
	add.s64 	%rd11, %rd2, %rd10;
	ld.global.u8 	%rs5, [%rd11];
	add.s32 	%r82, %r120, %r14;
	cvt.u64.u32 	%rd12, %r82;
	add.s64 	%rd13, %rd1, %rd12;
	ld.global.u8 	%rs6, [%rd13];
	mul.wide.u16 	%r83, %rs6, %rs5;
	add.s32 	%r122, %r83, %r122;
$L__BB0_7:
	add.s32 	%r84, %r17, 1;
	setp.gt.s32 	%p15, %r84, -1;
	setp.lt.s32 	%p16, %r84, %r65;
	and.pred  	%p17, %p15, %p16;
	and.pred  	%p18, %p1, %p17;
	cvt.s64.s32 	%rd14, %r120;
	add.s64 	%rd17, %rd37, %rd14;
	add.s64 	%rd18, %rd17, %rd16;
	add.s64 	%rd3, %rd2, %rd18;
	add.s64 	%rd20, %rd14, %rd19;
	add.s64 	%rd4, %rd1, %rd20;
	not.pred 	%p19, %p18;
	@%p19 bra 	$L__BB0_9;
	ld.global.u8 	%rs7, [%rd3+1];
	ld.global.u8 	%rs8, [%rd4+1];
	mul.wide.u16 	%r85, %rs8, %rs7;
	add.s32 	%r122, %r85, %r122;
$L__BB0_9:
	add.s32 	%r86, %r17, 2;
	setp.gt.s32 	%p20, %r86, -1;
	setp.lt.s32 	%p21, %r86, %r65;
	and.pred  	%p22, %p20, %p21;
	and.pred  	%p23, %p1, %p22;
	not.pred 	%p24, %p23;
	@%p24 bra 	$L__BB0_11;
	ld.global.u8 	%rs9, [%rd3+2];
	ld.global.u8 	%rs10, [%rd4+2];
	mul.wide.u16 	%r87, %rs10, %rs9;
	add.s32 	%r122, %r87, %r122;
$L__BB0_11:
	add.s32 	%r88, %r17, 3;
	setp.gt.s32 	%p25, %r88, -1;
	setp.lt.s32 	%p26, %r88, %r65;
	and.pred  	%p27, %p25, %p26;
	and.pred  	%p28, %p1, %p27;
	not.pred 	%p29, %p28;
	@%p29 bra 	$L__BB0_13;
	ld.global.u8 	%rs11, [%rd3+3];
	ld.global.u8 	%rs12, [%rd4+3];
	mul.wide.u16 	%r89, %rs12, %rs11;
	add.s32 	%r122, %r89, %r122;
$L__BB0_13:
	add.s32 	%r90, %r17, 4;
	setp.gt.s32 	%p30, %r90, -1;
	setp.lt.s32 	%p31, %r90, %r65;
	and.pred  	%p32, %p30, %p31;
	and.pred  	%p33, %p1, %p32;
	not.pred 	%p34, %p33;
	@%p34 bra 	$L__BB0_15;
	ld.global.u8 	%rs13, [%rd3+4];
	ld.global.u8 	%rs14, [%rd4+4];
	mul.wide.u16 	%r91, %rs14, %rs13;
	add.s32 	%r122, %r91, %r122;
$L__BB0_15:
	add.s32 	%r92, %r17, 5;
	setp.gt.s32 	%p35, %r92, -1;
	setp.lt.s32 	%p36, %r92, %r65;
	and.pred  	%p37, %p35, %p36;
	and.pred  	%p38, %p1, %p37;
	not.pred 	%p39, %p38;
	@%p39 bra 	$L__BB0_17;
	ld.global.u8 	%rs15, [%rd3+5];
	ld.global.u8 	%rs16, [%rd4+5];
	mul.wide.u16 	%r93, %rs16, %rs15;
	add.s32 	%r122, %r93, %r122;
$L__BB0_17:
	add.s32 	%r94, %r17, 6;
	setp.gt.s32 	%p40, %r94, -1;
	setp.lt.s32 	%p41, %r94, %r65;
	and.pred  	%p42, %p40, %p41;
	and.pred  	%p43, %p1, %p42;
	not.pred 	%p44, %p43;
	@%p44 bra 	$L__BB0_19;
	ld.global.u8 	%rs17, [%rd3+6];
	ld.global.u8 	%rs18, [%rd4+6];
	mul.wide.u16 	%r95, %rs18, %rs17;
	add.s32 	%r122, %r95, %r122;
$L__BB0_19:
	add.s32 	%r96, %r17, 7;
	setp.gt.s32 	%p45, %r96, -1;
	setp.lt.s32 	%p46, %r96, %r65;
	and.pred  	%p47, %p45, %p46;
	and.pred  	%p48, %p1, %p47;
	not.pred 	%p49, %p48;
	@%p49 bra 	$L__BB0_21;
	ld.global.u8 	%rs19, [%rd3+7];
	ld.global.u8 	%rs20, [%rd4+7];
	mul.wide.u16 	%r97, %rs20, %rs19;
	add.s32 	%r122, %r97, %r122;
$L__BB0_21:
	add.s32 	%r120, %r120, 8;
	setp.ne.s32 	%p50, %r120, %r8;
	mov.u32 	%r138, %r8;
	@%p50 bra 	$L__BB0_5;
$L__BB0_22:
	setp.eq.s32 	%p51, %r5, 0;
	@%p51 bra 	$L__BB0_43;
	setp.lt.u32 	%p52, %r6, 3;
	@%p52 bra 	$L__BB0_33;
	add.s32 	%r38, %r4, %r138;
	setp.gt.s32 	%p53, %r38, -1;
	setp.lt.s32 	%p54, %r38, %r65;
	and.pred  	%p55, %p53, %p54;
	and.pred  	%p57, %p1, %p55;
	not.pred 	%p58, %p57;
	@%p58 bra 	$L__BB0_26;
	add.s32 	%r99, %r38, %r13;
	cvt.s64.s32 	%rd21, %r99;
	add.s64 	%rd22, %rd2, %rd21;
	ld.global.u8 	%rs21, [%rd22];
	add.s32 	%r100, %r138, %r14;
	cvt.u64.u32 	%rd23, %r100;
	add.s64 	%rd24, %rd1, %rd23;
	ld.global.u8 	%rs22, [%rd24];
	mul.wide.u16 	%r101, %rs22, %rs21;
	add.s32 	%r122, %r101, %r122;
$L__BB0_26:
	add.s32 	%r102, %r38, 1;
	setp.gt.s32 	%p59, %r102, -1;
	setp.lt.s32 	%p60, %r102, %r65;
	and.pred  	%p61, %p59, %p60;
	and.pred  	%p62, %p1, %p61;
	cvt.u64.u32 	%rd25, %r138;
	cvt.s64.s32 	%rd27, %r13;
	add.s64 	%rd28, %rd37, %rd25;
	add.s64 	%rd29, %rd28, %rd27;
	add.s64 	%rd5, %rd2, %rd29;
	cvt.u64.u32 	%rd30, %r14;
	add.s64 	%rd31, %rd25, %rd30;
	add.s64 	%rd6, %rd1, %rd31;
	not.pred 	%p63, %p62;
	@%p63 bra 	$L__BB0_28;
	ld.global.u8 	%rs23, [%rd5+1];
	ld.global.u8 	%rs24, [%rd6+1];
	mul.wide.u16 	%r103, %rs24, %rs23;
	add.s32 	%r122, %r103, %r122;
$L__BB0_28:
	add.s32 	%r104, %r38, 2;
	setp.gt.s32 	%p64, %r104, -1;
	setp.lt.s32 	%p65, %r104, %r65;
	and.pred  	%p66, %p64, %p65;
	and.pred  	%p67, %p1, %p66;
	not.pred 	%p68, %p67;
	@%p68 bra 	$L__BB0_30;
	ld.global.u8 	%rs25, [%rd5+2];
	ld.global.u8 	%rs26, [%rd6+2];
	mul.wide.u16 	%r105, %rs26, %rs25;
	add.s32 	%r122, %r105, %r122;
$L__BB0_30:
	add.s32 	%r106, %r38, 3;
	setp.gt.s32 	%p69, %r106, -1;
	setp.lt.s32 	%p70, %r106, %r65;
	and.pred  	%p71, %p69, %p70;
	and.pred  	%p72, %p1, %p71;
	not.pred 	%p73, %p72;
	@%p73 bra 	$L__BB0_32;
	ld.global.u8 	%rs27, [%rd5+3];
	ld.global.u8 	%rs28, [%rd6+3];
	mul.wide.u16 	%r107, %rs28, %rs27;
	add.s32 	%r122, %r107, %r122;
$L__BB0_32:
	add.s32 	%r138, %r138, 4;
$L__BB0_33:
	setp.eq.s32 	%p74, %r7, 0;
	@%p74 bra 	$L__BB0_43;
	setp.eq.s32 	%p75, %r7, 1;
	@%p75 bra 	$L__BB0_40;
	add.s32 	%r51, %r4, %r138;
	setp.gt.s32 	%p76, %r51, -1;
	setp.lt.s32 	%p77, %r51, %r65;
	and.pred  	%p78, %p76, %p77;
	and.pred  	%p80, %p1, %p78;
	not.pred 	%p81, %p80;
	@%p81 bra 	$L__BB0_37;
	add.s32 	%r109, %r51, %r13;
	cvt.s64.s32 	%rd32, %r109;
	add.s64 	%rd33, %rd2, %rd32;
	ld.global.u8 	%rs29, [%rd33];
	add.s32 	%r110, %r138, %r14;
	cvt.u64.u32 	%rd34, %r110;
	add.s64 	%rd35, %rd1, %rd34;
	ld.global.u8 	%rs30, [%rd35];
	mul.wide.u16 	%r111, %rs30, %rs29;
	add.s32 	%r122, %r111, %r122;
$L__BB0_37:
	add.s32 	%r112, %r51, 1;
	setp.gt.s32 	%p82, %r112, -1;
	setp.lt.s32 	%p83, %r112, %r65;
	and.pred  	%p84, %p82, %p83;
	and.pred  	%p85, %p1, %p84;
	not.pred 	%p86, %p85;
	@%p86 bra 	$L__BB0_39;
	cvt.s64.s32 	%rd36, %r13;
	cvt.s64.s32 	%rd38, %r138;
	add.s64 	%rd39, %rd37, %rd38;
	add.s64 	%rd40, %rd39, %rd36;
	add.s64 	%rd41, %rd2, %rd40;
	ld.global.u8 	%rs31, [%rd41+1];
	cvt.u64.u32 	%rd42, %r14;
	add.s64 	%rd43, %rd38, %rd42;
	add.s64 	%rd44, %rd1, %rd43;
	ld.global.u8 	%rs32, [%rd44+1];
	mul.wide.u16 	%r113, %rs32, %rs31;
	add.s32 	%r122, %r113, %r122;
$L__BB0_39:
	add.s32 	%r138, %r138, 2;
$L__BB0_40:
	setp.eq.s32 	%p87, %r9, 0;
	@%p87 bra 	$L__BB0_43;
	add.s32 	%r60, %r4, %r138;
	setp.gt.s32 	%p88, %r60, -1;
	setp.lt.s32 	%p89, %r60, %r65;
	and.pred  	%p90, %p88, %p89;
	and.pred  	%p92, %p1, %p90;
	not.pred 	%p93, %p92;
	@%p93 bra 	$L__BB0_43;
	add.s32 	%r114, %r60, %r13;
	cvt.s64.s32 	%rd45, %r114;
	add.s64 	%rd46, %rd2, %rd45;
	ld.global.u8 	%rs33, [%rd46];
	add.s32 	%r115, %r138, %r14;
	cvt.u64.u32 	%rd47, %r115;
	add.s64 	%rd48, %rd1, %rd47;
	ld.global.u8 	%rs34, [%rd48];
	mul.wide.u16 	%r116, %rs34, %rs33;
	add.s32 	%r122, %r116, %r122;
$L__BB0_43:
	add.s32 	%r118, %r118, 1;
	setp.ne.s32 	%p94, %r118, %r66;
	@%p94 bra 	$L__BB0_3;
	cvt.u16.u32 	%rs35, %r122;
$L__BB0_45:
	cvta.to.global.u64 	%rd49, %rd7;
	mad.lo.s32 	%r117, %r65, %r1, %r2;
	cvt.s64.s32 	%rd50, %r117;
	add.s64 	%rd51, %rd49, %rd50;
	st.global.u8 	[%rd51], %rs35;
	ret;

}


// ===== COMPILED SASS (sm_100) =====

	.target	sm_100

	.elftype	@"ET_EXEC"


//--------------------- .note.nv.tkinfo           --------------------------
	.section	.note.nv.tkinfo,"",@"SHT_NOTE"
	.sectionflags	@"SHF_NOTE_NV_TKINFO"
	.tkinfo
        /*0018*/ 	.word	0x00000002
        /*0030*/ 	.string	""
        /*0030*/ 	.string	"ptxas"
        /*0030*/ 	.string	"Cuda compilation tools, release 13.0, V13.0.88"
        /*0030*/ 	.string	"Build cuda_13.0.r13.0/compiler.36424714_0"
        /*0030*/ 	.string	"-arch sm_100 -m 64 "



//--------------------- .note.nv.cuinfo           --------------------------
	.section	.note.nv.cuinfo,"",@"SHT_NOTE"
	.sectionflags	@"SHF_NOTE_NV_CUINFO"
        /*0018*/ 	.short	0x0002
        /*001a*/ 	.short	0x0064
        /*001c*/ 	.short	0x0082
	.zero		2


//--------------------- .nv.info                  --------------------------
	.section	.nv.info,"",@"SHT_CUDA_INFO"
	.align	4


	//----- nvinfo : EIATTR_REGCOUNT
	.align		4
        /*0000*/ 	.byte	0x04, 0x2f
        /*0002*/ 	.short	(.L_1 - .L_0)
	.align		4
.L_0:
        /*0004*/ 	.word	index@(_Z16naiveConvolutionPhS_S_iii)
        /*0008*/ 	.word	0x0000001f


	//----- nvinfo : EIATTR_FRAME_SIZE
	.align		4
.L_1:
        /*000c*/ 	.byte	0x04, 0x11
        /*000e*/ 	.short	(.L_3 - .L_2)
	.align		4
.L_2:
        /*0010*/ 	.word	index@(_Z16naiveConvolutionPhS_S_iii)
        /*0014*/ 	.word	0x00000000


	//----- nvinfo : EIATTR_MIN_STACK_SIZE
	.align		4
.L_3:
        /*0018*/ 	.byte	0x04, 0x12
        /*001a*/ 	.short	(.L_5 - .L_4)
	.align		4
.L_4:
        /*001c*/ 	.word	index@(_Z16naiveConvolutionPhS_S_iii)
        /*0020*/ 	.word	0x00000000
.L_5:


//--------------------- .nv.compat                --------------------------
	.section	.nv.compat,"",@"SHT_CUDA_COMPAT_INFO"
	.align	4
        /*0000*/ 	.byte	0x02, 0x09, 0x00, 0x00, 0x02, 0x02, 0x01, 0x00, 0x02, 0x05, 0x05, 0x00, 0x03, 0x07, 0x01, 0x01
        /*0010*/ 	.byte	0x02, 0x03, 0x00, 0x00, 0x02, 0x06, 0x01, 0x00, 0x04, 0x0b, 0x08, 0x00, 0x09, 0x00, 0x00, 0x00
        /*0020*/ 	.byte	0x00, 0x00, 0x00, 0x00


//--------------------- .nv.info._Z16naiveConvolutionPhS_S_iii --------------------------
	.section	.nv.info._Z16naiveConvolutionPhS_S_iii,"",@"SHT_CUDA_INFO"
	.sectionflags	@""
	.align	4


	//----- nvinfo : EIATTR_CUDA_API_VERSION
	.align		4
        /*0000*/ 	.byte	0x04, 0x37
        /*0002*/ 	.short	(.L_7 - .L_6)
.L_6:
        /*0004*/ 	.word	0x00000082


	//----- nvinfo : EIATTR_KPARAM_INFO
	.align		4
.L_7:
        /*0008*/ 	.byte	0x04, 0x17
        /*000a*/ 	.short	(.L_9 - .L_8)
.L_8:
        /*000c*/ 	.word	0x00000000
        /*0010*/ 	.short	0x0005
        /*0012*/ 	.short	0x0020
        /*0014*/ 	.byte	0x00, 0xf0, 0x11, 0x00


	//----- nvinfo : EIATTR_KPARAM_INFO
	.align		4
.L_9:
        /*0018*/ 	.byte	0x04, 0x17
        /*001a*/ 	.short	(.L_11 - .L_10)
.L_10:
        /*001c*/ 	.word	0x00000000
        /*0020*/ 	.short	0x0004
        /*0022*/ 	.short	0x001c
        /*0024*/ 	.byte	0x00, 0xf0, 0x11, 0x00


	//----- nvinfo : EIATTR_KPARAM_INFO
	.align		4
.L_11:
        /*0028*/ 	.byte	0x04, 0x17
        /*002a*/ 	.short	(.L_13 - .L_12)
.L_12:
        /*002c*/ 	.word	0x00000000
        /*0030*/ 	.short	0x0003
        /*0032*/ 	.short	0x0018
        /*0034*/ 	.byte	0x00, 0xf0, 0x11, 0x00


	//----- nvinfo : EIATTR_KPARAM_INFO
	.align		4
.L_13:
        /*0038*/ 	.byte	0x04, 0x17
        /*003a*/ 	.short	(.L_15 - .L_14)
.L_14:
        /*003c*/ 	.word	0x00000000
        /*0040*/ 	.short	0x0002
        /*0042*/ 	.short	0x0010
        /*0044*/ 	.byte	0x00, 0xf5, 0x21, 0x00


	//----- nvinfo : EIATTR_KPARAM_INFO
	.align		4
.L_15:
        /*0048*/ 	.byte	0x04, 0x17
        /*004a*/ 	.short	(.L_17 - .L_16)
.L_16:
        /*004c*/ 	.word	0x00000000
        /*0050*/ 	.short	0x0001
        /*0052*/ 	.short	0x0008
        /*0054*/ 	.byte	0x00, 0xf5, 0x21, 0x00


	//----- nvinfo : EIATTR_KPARAM_INFO
	.align		4
.L_17:
        /*0058*/ 	.byte	0x04, 0x17
        /*005a*/ 	.short	(.L_19 - .L_18)
.L_18:
        /*005c*/ 	.word	0x00000000
        /*0060*/ 	.short	0x0000
        /*0062*/ 	.short	0x0000
        /*0064*/ 	.byte	0x00, 0xf5, 0x21, 0x00


	//----- nvinfo : EIATTR_SPARSE_MMA_MASK
	.align		4
.L_19:
        /*0068*/ 	.byte	0x03, 0x50
        /*006a*/ 	.short	0x0000


	//----- nvinfo : EIATTR_MAXREG_COUNT
	.align		4
        /*006c*/ 	.byte	0x03, 0x1b
        /*006e*/ 	.short	0x00ff


	//----- nvinfo : EIATTR_MERCURY_ISA_VERSION
	.align		4
        /*0070*/ 	.byte	0x03, 0x5f
        /*0072*/ 	.short	0x0101


	//----- nvinfo : EIATTR_VRC_CTA_INIT_COUNT
	.align		4
        /*0074*/ 	.byte	0x02, 0x4a
	.zero		1
	.zero		1


	//----- nvinfo : EIATTR_EXIT_INSTR_OFFSETS
	.align		4
        /*0078*/ 	.byte	0x04, 0x1c
        /*007a*/ 	.short	(.L_21 - .L_20)


	//   ....[0]....
.L_20:
        /*007c*/ 	.word	0x00000e80


	//----- nvinfo : EIATTR_CRS_STACK_SIZE
	.align		4
.L_21:
        /*0080*/ 	.byte	0x04, 0x1e
        /*0082*/ 	.short	(.L_23 - .L_22)
.L_22:
        /*0084*/ 	.word	0x00000000


	//----- nvinfo : EIATTR_CBANK_PARAM_SIZE
	.align		4
.L_23:
        /*0088*/ 	.byte	0x03, 0x19
        /*008a*/ 	.short	0x0024


	//----- nvinfo : EIATTR_PARAM_CBANK
	.align		4
        /*008c*/ 	.byte	0x04, 0x0a
        /*008e*/ 	.short	(.L_25 - .L_24)
	.align		4
.L_24:
        /*0090*/ 	.word	index@(.nv.constant0._Z16naiveConvolutionPhS_S_iii)
        /*0094*/ 	.short	0x0380
        /*0096*/ 	.short	0x0024


	//----- nvinfo : EIATTR_SW_WAR
	.align		4
.L_25:
        /*0098*/ 	.byte	0x04, 0x36
        /*009a*/ 	.short	(.L_27 - .L_26)
.L_26:
        /*009c*/ 	.word	0x00000008
.L_27:


//--------------------- .nv.callgraph             --------------------------
	.section	.nv.callgraph,"",@"SHT_CUDA_CALLGRAPH"
	.align	4
	.sectionentsize	8
	.align		4
        /*0000*/ 	.word	0x00000000
	.align		4
        /*0004*/ 	.word	0xffffffff
	.align		4
        /*0008*/ 	.word	0x00000000
	.align		4
        /*000c*/ 	.word	0xfffffffe
	.align		4
        /*0010*/ 	.word	0x00000000
	.align		4
        /*0014*/ 	.word	0xfffffffd
	.align		4
        /*0018*/ 	.word	0x00000000
	.align		4
        /*001c*/ 	.word	0xfffffffc


//--------------------- .text._Z16naiveConvolutionPhS_S_iii --------------------------
	.section	.text._Z16naiveConvolutionPhS_S_iii,"ax",@progbits
	.align	128
        .global         _Z16naiveConvolutionPhS_S_iii
        .type           _Z16naiveConvolutionPhS_S_iii,@function
        .size           _Z16naiveConvolutionPhS_S_iii,(.L_x_10 - _Z16naiveConvolutionPhS_S_iii)
        .other          _Z16naiveConvolutionPhS_S_iii,@"STO_CUDA_ENTRY STV_DEFAULT"
_Z16naiveConvolutionPhS_S_iii:
.text._Z16naiveConvolutionPhS_S_iii:
[----:B------:R-:W-:Y:S01]  /*0000*/  LDC R1, c[0x0][0x37c] ;  /* 0x0000df00ff017b82 */ /* 0x000fe20000000800 */
[----:B------:R-:W0:Y:S07]  /*0010*/  S2R R0, SR_TID.X ;  /* 0x0000000000007919 */ /* 0x000e2e0000002100 */
[----:B------:R-:W1:Y:S01]  /*0020*/  LDC R5, c[0x0][0x364] ;  /* 0x0000d900ff057b82 */ /* 0x000e620000000800 */
[----:B------:R-:W2:Y:S01]  /*0030*/  LDCU.64 UR8, c[0x0][0x398] ;  /* 0x00007300ff0877ac */ /* 0x000ea20008000a00 */
[----:B------:R-:W-:Y:S01]  /*0040*/  BSSY.RECONVERGENT B0, `(.L_x_0) ;  /* 0x00000de000007945 */ /* 0x000fe20003800200 */
[----:B------:R-:W1:Y:S01]  /*0050*/  S2R R2, SR_TID.Y ;  /* 0x0000000000027919 */ /* 0x000e620000002200 */
[----:B------:R-:W-:Y:S01]  /*0060*/  PRMT R9, RZ, 0x7610, R9 ;  /* 0x00007610ff097816 */ /* 0x000fe20000000009 */
[----:B------:R-:W3:Y:S03]  /*0070*/  LDCU.64 UR4, c[0x0][0x358] ;  /* 0x00006b00ff0477ac */ /* 0x000ee60008000a00 */
[----:B------:R-:W0:Y:S01]  /*0080*/  S2UR UR7, SR_CTAID.X ;  /* 0x00000000000779c3 */ /* 0x000e220000002500 */
[----:B------:R-:W4:Y:S01]  /*0090*/  LDCU UR16, c[0x0][0x39c] ;  /* 0x00007380ff1077ac */ /* 0x000f220008000800 */
[----:B------:R-:W0:Y:S06]  /*00a0*/  LDCU.128 UR12, c[0x0][0x380] ;  /* 0x00007000ff0c77ac */ /* 0x000e2c0008000c00 */
[----:B------:R-:W0:Y:S08]  /*00b0*/  LDC R3, c[0x0][0x360] ;  /* 0x0000d800ff037b82 */ /* 0x000e300000000800 */
[----:B------:R-:W1:Y:S01]  /*00c0*/  S2UR UR6, SR_CTAID.Y ;  /* 0x00000000000679c3 */ /* 0x000e620000002600 */
[----:B0-----:R-:W-:-:S02]  /*00d0*/  IMAD R0, R3, UR7, R0 ;  /* 0x0000000703007c24 */ /* 0x001fc4000f8e0200 */
[----:B--2---:R-:W-:-:S05]  /*00e0*/  IMAD.U32 R3, RZ, RZ, UR9 ;  /* 0x00000009ff037e24 */ /* 0x004fca000f8e00ff */
[----:B------:R-:W-:Y:S01]  /*00f0*/  ISETP.GE.AND P0, PT, R0, R3, PT ;  /* 0x000000030000720c */ /* 0x000fe20003f06270 */
[----:B-1----:R-:W-:-:S05]  /*0100*/  IMAD R2, R5, UR6, R2 ;  /* 0x0000000605027c24 */ /* 0x002fca000f8e0202 */
[----:B------:R-:W-:-:S13]  /*0110*/  ISETP.GE.OR P0, PT, R2, UR8, P0 ;  /* 0x0000000802007c0c */ /* 0x000fda0008706670 */
[----:B---34-:R-:W-:Y:S05]  /*0120*/  @P0 BRA `(.L_x_1) ;  /* 0x0000000c003c0947 */ /* 0x018fea0003800000 */
[----:B------:R-:W0:Y:S02]  /*0130*/  LDC R6, c[0x0][0x3a0] ;  /* 0x0000e800ff067b82 */ /* 0x000e240000000800 */
[----:B0-----:R-:W-:-:S13]  /*0140*/  ISETP.GE.AND P0, PT, R6, 0x1, PT ;  /* 0x000000010600780c */ /* 0x001fda0003f06270 */
[----:B------:R-:W-:Y:S05]  /*0150*/  @!P0 BRA `(.L_x_1) ;  /* 0x0000000c00308947 */ /* 0x000fea0003800000 */
[C---:B------:R-:W-:Y:S02]  /*0160*/  LOP3.LUT R4, R6.reuse, 0x7, RZ, 0xc0, !PT ;  /* 0x0000000706047812 */ /* 0x040fe400078ec0ff */
[----:B------:R-:W-:Y:S02]  /*0170*/  CS2R R8, SRZ ;  /* 0x0000000000087805 */ /* 0x000fe4000001ff00 */
[C---:B------:R-:W-:Y:S02]  /*0180*/  LEA.HI R3, R6.reuse, R6, RZ, 0x1 ;  /* 0x0000000606037211 */ /* 0x040fe400078f08ff */
[----:B------:R-:W-:Y:S01]  /*0190*/  LOP3.LUT R5, R6, 0x3, RZ, 0xc0, !PT ;  /* 0x0000000306057812 */ /* 0x000fe200078ec0ff */
[----:B------:R-:W-:Y:S01]  /*01a0*/  VIADD R7, R4, 0xffffffff ;  /* 0xffffffff04077836 */ /* 0x000fe20000000000 */
[----:B------:R-:W-:Y:S02]  /*01b0*/  SHF.R.S32.HI R3, RZ, 0x1, R3 ;  /* 0x00000001ff037819 */ /* 0x000fe40000011403 */
[----:B------:R-:W-:-:S02]  /*01c0*/  LOP3.LUT R6, R6, 0x7ffffff8, RZ, 0xc0, !PT ;  /* 0x7ffffff806067812 */ /* 0x000fc400078ec0ff */
[----:B------:R-:W-:Y:S01]  /*01d0*/  ISETP.GE.U32.AND P5, PT, R7, 0x3, PT ;  /* 0x000000030700780c */ /* 0x000fe20003fa6070 */
[--C-:B------:R-:W-:Y:S02]  /*01e0*/  IMAD.IADD R7, R0, 0x1, -R3.reuse ;  /* 0x0000000100077824 */ /* 0x100fe400078e0a03 */
[----:B------:R-:W-:-:S03]  /*01f0*/  IMAD.IADD R19, R2, 0x1, -R3 ;  /* 0x0000000102137824 */ /* 0x000fc600078e0a03 */
[----:B------:R-:W-:-:S07]  /*0200*/  SHF.R.S32.HI R18, RZ, 0x1f, R7 ;  /* 0x0000001fff127819 */ /* 0x000fce0000011407 */
.L_x_8:
[----:B------:R-:W0:Y:S01]  /*0210*/  LDCU UR6, c[0x0][0x3a0] ;  /* 0x00007400ff0677ac */ /* 0x000e220008000800 */
[----:B------:R-:W-:Y:S02]  /*0220*/  IMAD.IADD R20, R19, 0x1, R8 ;  /* 0x0000000113147824 */ /* 0x000fe400078e0208 */
[----:B------:R-:W-:Y:S01]  /*0230*/  IMAD.MOV.U32 R22, RZ, RZ, RZ ;  /* 0x000000ffff167224 */ /* 0x000fe200078e00ff */
[----:B------:R-:W1:Y:S01]  /*0240*/  LDCU.64 UR8, c[0x0][0x398] ;  /* 0x00007300ff0877ac */ /* 0x000e620008000a00 */
[----:B0-----:R-:W-:Y:S02]  /*0250*/  UISETP.GE.U32.AND UP0, UPT, UR6, 0x8, UPT ;  /* 0x000000080600788c */ /* 0x001fe4000bf06070 */
[C---:B------:R-:W-:Y:S02]  /*0260*/  IMAD R21, R8.reuse, UR6, RZ ;  /* 0x0000000608157c24 */ /* 0x040fe4000f8e02ff */
[----:B------:R-:W-:Y:S01]  /*0270*/  VIADD R8, R8, 0x1 ;  /* 0x0000000108087836 */ /* 0x000fe20000000000 */
[----:B-1----:R-:W-:Y:S01]  /*0280*/  ISETP.GE.AND P0, PT, R20, UR8, PT ;  /* 0x0000000814007c0c */ /* 0x002fe2000bf06270 */
[----:B------:R-:W-:-:S03]  /*0290*/  IMAD.U32 R3, RZ, RZ, UR9 ;  /* 0x00000009ff037e24 */ /* 0x000fc6000f8e00ff */
[C---:B------:R-:W-:Y:S01]  /*02a0*/  ISETP.GT.AND P0, PT, R20.reuse, -0x1, !P0 ;  /* 0xffffffff1400780c */ /* 0x040fe20004704270 */
[----:B------:R-:W-:Y:S01]  /*02b0*/  IMAD R20, R20, R3, RZ ;  /* 0x0000000314147224 */ /* 0x000fe200078e02ff */
[----:B------:R-:W-:Y:S01]  /*02c0*/  ISETP.NE.AND P6, PT, R8, UR6, PT ;  /* 0x0000000608007c0c */ /* 0x000fe2000bfc5270 */
[----:B------:R-:W-:-:S12]  /*02d0*/  BRA.U !UP0, `(.L_x_2) ;  /* 0x0000000508307547 */ /* 0x000fd8000b800000 */
[----:B------:R-:W-:Y:S01]  /*02e0*/  SHF.R.S32.HI R17, RZ, 0x1f, R20 ;  /* 0x0000001fff117819 */ /* 0x000fe20000011414 */
[----:B------:R-:W-:-:S07]  /*02f0*/  IMAD.MOV.U32 R16, RZ, RZ, RZ ;  /* 0x000000ffff107224 */ /* 0x000fce00078e00ff */
.L_x_3:
[----:B------:R-:W-:Y:S02]  /*0300*/  IMAD.IADD R22, R7, 0x1, R16 ;  /* 0x0000000107167824 */ /* 0x000fe400078e0210 */
[----:B------:R-:W-:-:S05]  /*0310*/  IMAD.U32 R3, RZ, RZ, UR16 ;  /* 0x00000010ff037e24 */ /* 0x000fca000f8e00ff */
[----:B------:R-:W-:-:S04]  /*0320*/  ISETP.GE.AND P3, PT, R22, R3, PT ;  /* 0x000000031600720c */ /* 0x000fc80003f66270 */
[----:B------:R-:W-:-:S04]  /*0330*/  ISETP.GT.AND P3, PT, R22, -0x1, !P3 ;  /* 0xffffffff1600780c */ /* 0x000fc80005f64270 */
[----:B------:R-:W-:-:S13]  /*0340*/  PLOP3.LUT P3, PT, P0, P3, PT, 0x80, 0x8 ;  /* 0x000000000008781c */ /* 0x000fda0000767070 */
[----:B------:R-:W-:Y:S02]  /*0350*/  @P3 IMAD.IADD R12, R21, 0x1, R16 ;  /* 0x00000001150c3824 */ /* 0x000fe400078e0210 */
[----:B------:R-:W-:-:S03]  /*0360*/  @P3 IMAD.IADD R10, R20, 0x1, R22 ;  /* 0x00000001140a3824 */ /* 0x000fc600078e0216 */
[----:B------:R-:W-:Y:S02]  /*0370*/  @P3 IADD3 R12, P2, PT, R12, UR14, RZ ;  /* 0x0000000e0c0c3c10 */ /* 0x000fe4000ff5e0ff */
[----:B------:R-:W-:-:S03]  /*0380*/  @P3 IADD3 R14, P1, PT, R10, UR12, RZ ;  /* 0x0000000c0a0e3c10 */ /* 0x000fc6000ff3e0ff */
[----:B------:R-:W-:Y:S01]  /*0390*/  @P3 IMAD.X R13, RZ, RZ, UR15, P2 ;  /* 0x0000000fff0d3e24 */ /* 0x000fe200090e06ff */
[----:B------:R-:W-:-:S04]  /*03a0*/  @P3 LEA.HI.X.SX32 R15, R10, UR13, 0x1, P1 ;  /* 0x0000000d0a0f3c11 */ /* 0x000fc800088f0eff */
[----:B------:R0:W2:Y:S04]  /*03b0*/  @P3 LDG.E.U8 R23, desc[UR4][R12.64] ;  /* 0x000000040c173981 */ /* 0x0000a8000c1e1100 */
[----:B------:R-:W2:Y:S01]  /*03c0*/  @P3 LDG.E.U8 R14, desc[UR4][R14.64] ;  /* 0x000000040e0e3981 */ /* 0x000ea2000c1e1100 */
[----:B------:R-:W-:Y:S01]  /*03d0*/  SHF.R.S32.HI R25, RZ, 0x1f, R16 ;  /* 0x0000001fff197819 */ /* 0x000fe20000011410 */
[----:B------:R-:W-:Y:S01]  /*03e0*/  VIADD R24, R22, 0x1 ;  /* 0x0000000116187836 */ /* 0x000fe20000000000 */
[----:B------:R-:W-:Y:S01]  /*03f0*/  IADD3 R10, P1, P2, R16, UR14, R21 ;  /* 0x0000000e100a7c10 */ /* 0x000fe2000fa3e015 */
[----:B------:R-:W-:-:S03]  /*0400*/  VIADD R26, R22, 0x2 ;  /* 0x00000002161a7836 */ /* 0x000fc60000000000 */
[----:B------:R-:W-:Y:S02]  /*0410*/  IADD3.X R11, PT, PT, R25, UR15, RZ, P1, P2 ;  /* 0x0000000f190b7c10 */ /* 0x000fe40008fe44ff */
[----:B------:R-:W-:Y:S02]  /*0420*/  IADD3 R27, P2, P4, R20, R7, R16 ;  /* 0x00000007141b7210 */ /* 0x000fe40007c5e010 */
[-C--:B------:R-:W-:Y:S02]  /*0430*/  ISETP.GE.AND P1, PT, R24, R3.reuse, PT ;  /* 0x000000031800720c */ /* 0x080fe40003f26270 */
[----:B------:R-:W-:Y:S02]  /*0440*/  IADD3.X R25, PT, PT, R17, R18, R25, P2, P4 ;  /* 0x0000001211197210 */ /* 0x000fe400017e8419 */
[----:B------:R-:W-:Y:S02]  /*0450*/  ISETP.GE.AND P2, PT, R26, R3, PT ;  /* 0x000000031a00720c */ /* 0x000fe40003f46270 */
[----:B------:R-:W-:-:S02]  /*0460*/  ISETP.GT.AND P1, PT, R24, -0x1, !P1 ;  /* 0xffffffff1800780c */ /* 0x000fc40004f24270 */
[----:B------:R-:W-:Y:S02]  /*0470*/  ISETP.GT.AND P2, PT, R26, -0x1, !P2 ;  /* 0xffffffff1a00780c */ /* 0x000fe40005744270 */
[----:B------:R-:W-:Y:S01]  /*0480*/  PLOP3.LUT P1, PT, P0, P1, PT, 0x80, 0x8 ;  /* 0x000000000008781c */ /* 0x000fe20000723070 */
[----:B------:R-:W-:Y:S01]  /*0490*/  VIADD R24, R22, 0x3 ;  /* 0x0000000316187836 */ /* 0x000fe20000000000 */
[----:B0-----:R-:W-:Y:S02]  /*04a0*/  IADD3 R12, P4, PT, R27, UR12, RZ ;  /* 0x0000000c1b0c7c10 */ /* 0x001fe4000ff9e0ff */
[----:B------:R-:W-:Y:S02]  /*04b0*/  PLOP3.LUT P2, PT, P0, P2, PT, 0x80, 0x8 ;  /* 0x000000000008781c */ /* 0x000fe40000745070 */
[----:B------:R-:W-:Y:S02]  /*04c0*/  IADD3.X R13, PT, PT, R25, UR13, RZ, P4, !PT ;  /* 0x0000000d190d7c10 */ /* 0x000fe4000a7fe4ff */
[----:B------:R-:W-:-:S04]  /*04d0*/  ISETP.GE.AND P4, PT, R24, R3, PT ;  /* 0x000000031800720c */ /* 0x000fc80003f86270 */
[----:B------:R-:W-:Y:S01]  /*04e0*/  ISETP.GT.AND P4, PT, R24, -0x1, !P4 ;  /* 0xffffffff1800780c */ /* 0x000fe20006784270 */
[----:B------:R-:W3:Y:S04]  /*04f0*/  @P1 LDG.E.U8 R25, desc[UR4][R10.64+0x1] ;  /* 0x000001040a191981 */ /* 0x000ee8000c1e1100 */
[----:B------:R-:W3:Y:S04]  /*0500*/  @P1 LDG.E.U8 R24, desc[UR4][R12.64+0x1] ;  /* 0x000001040c181981 */ /* 0x000ee8000c1e1100 */
[----:B------:R-:W4:Y:S01]  /*0510*/  @P2 LDG.E.U8 R26, desc[UR4][R12.64+0x2] ;  /* 0x000002040c1a2981 */ /* 0x000f22000c1e1100 */
[----:B------:R-:W-:-:S13]  /*0520*/  PLOP3.LUT P4, PT, P0, P4, PT, 0x80, 0x8 ;  /* 0x000000000008781c */ /* 0x000fda0000789070 */
[----:B------:R-:W5:Y:S01]  /*0530*/  @P4 LDG.E.U8 R15, desc[UR4][R10.64+0x3] ;  /* 0x000003040a0f4981 */ /* 0x000f62000c1e1100 */
[----:B--2---:R-:W-:-:S03]  /*0540*/  @P3 IMAD R9, R14, R23, R9 ;  /* 0x000000170e093224 */ /* 0x004fc600078e0209 */
[----:B------:R-:W4:Y:S04]  /*0550*/  @P2 LDG.E.U8 R23, desc[UR4][R10.64+0x2] ;  /* 0x000002040a172981 */ /* 0x000f28000c1e1100 */
[----:B------:R-:W5:Y:S01]  /*0560*/  @P4 LDG.E.U8 R14, desc[UR4][R12.64+0x3] ;  /* 0x000003040c0e4981 */ /* 0x000f62000c1e1100 */
[----:B------:R-:W-:-:S05]  /*0570*/  VIADD R28, R22, 0x6 ;  /* 0x00000006161c7836 */ /* 0x000fca0000000000 */
[----:B------:R-:W-:Y:S01]  /*0580*/  ISETP.GE.AND P3, PT, R28, R3, PT ;  /* 0x000000031c00720c */ /* 0x000fe20003f66270 */
[----:B---3--:R-:W-:Y:S02]  /*0590*/  @P1 IMAD R9, R24, R25, R9 ;  /* 0x0000001918091224 */ /* 0x008fe400078e0209 */
[----:B------:R-:W-:Y:S01]  /*05a0*/  VIADD R24, R22, 0x4 ;  /* 0x0000000416187836 */ /* 0x000fe20000000000 */
[----:B------:R-:W-:-:S04]  /*05b0*/  ISETP.GT.AND P3, PT, R28, -0x1, !P3 ;  /* 0xffffffff1c00780c */ /* 0x000fc80005f64270 */
[----:B------:R-:W-:-:S13]  /*05c0*/  PLOP3.LUT P3, PT, P0, P3, PT, 0x80, 0x8 ;  /* 0x000000000008781c */ /* 0x000fda0000767070 */
[----:B------:R-:W2:Y:S01]  /*05d0*/  @P3 LDG.E.U8 R25, desc[UR4][R10.64+0x6] ;  /* 0x000006040a193981 */ /* 0x000ea2000c1e1100 */
[----:B----4-:R-:W-:Y:S01]  /*05e0*/  @P2 IMAD R9, R26, R23, R9 ;  /* 0x000000171a092224 */ /* 0x010fe200078e0209 */
[----:B------:R-:W-:Y:S01]  /*05f0*/  ISETP.GE.AND P2, PT, R24, R3, PT ;  /* 0x000000031800720c */ /* 0x000fe20003f46270 */
[----:B------:R-:W-:-:S03]  /*0600*/  VIADD R26, R22, 0x5 ;  /* 0x00000005161a7836 */ /* 0x000fc60000000000 */
[----:B------:R-:W-:Y:S02]  /*0610*/  ISETP.GT.AND P2, PT, R24, -0x1, !P2 ;  /* 0xffffffff1800780c */ /* 0x000fe40005744270 */
[----:B------:R-:W-:Y:S01]  /*0620*/  ISETP.GE.AND P1, PT, R26, R3, PT ;  /* 0x000000031a00720c */ /* 0x000fe20003f26270 */
[----:B------:R-:W-:Y:S01]  /*0630*/  VIADD R22, R22, 0x7 ;  /* 0x0000000716167836 */ /* 0x000fe20000000000 */
[----:B------:R-:W-:Y:S01]  /*0640*/  PLOP3.LUT P2, PT, P0, P2, PT, 0x80, 0x8 ;  /* 0x000000000008781c */ /* 0x000fe20000745070 */
[----:B-----5:R-:W-:Y:S01]  /*0650*/  @P4 IMAD R9, R14, R15, R9 ;  /* 0x0000000f0e094224 */ /* 0x020fe200078e0209 */
[----:B------:R-:W-:Y:S01]  /*0660*/  ISETP.GT.AND P1, PT, R26, -0x1, !P1 ;  /* 0xffffffff1a00780c */ /* 0x000fe20004f24270 */
[----:B------:R-:W2:Y:S03]  /*0670*/  @P3 LDG.E.U8 R24, desc[UR4][R12.64+0x6] ;  /* 0x000006040c183981 */ /* 0x000ea6000c1e1100 */
[----:B------:R-:W-:-:S02]  /*0680*/  PLOP3.LUT P1, PT, P0, P1, PT, 0x80, 0x8 ;  /* 0x000000000008781c */ /* 0x000fc40000723070 */
[----:B------:R-:W-:-:S05]  /*0690*/  ISETP.GE.AND P4, PT, R22, R3, PT ;  /* 0x000000031600720c */ /* 0x000fca0003f86270 */
[----:B------:R-:W3:Y:S01]  /*06a0*/  @P2 LDG.E.U8 R14, desc[UR4][R12.64+0x4] ;  /* 0x000004040c0e2981 */ /* 0x000ee2000c1e1100 */
[----:B------:R-:W-:-:S03]  /*06b0*/  ISETP.GT.AND P4, PT, R22, -0x1, !P4 ;  /* 0xffffffff1600780c */ /* 0x000fc60006784270 */
[----:B------:R-:W3:Y:S01]  /*06c0*/  @P2 LDG.E.U8 R15, desc[UR4][R10.64+0x4] ;  /* 0x000004040a0f2981 */ /* 0x000ee2000c1e1100 */
[----:B------:R-:W-:-:S03]  /*06d0*/  PLOP3.LUT P4, PT, P0, P4, PT, 0x80, 0x8 ;  /* 0x000000000008781c */ /* 0x000fc60000789070 */
[----:B------:R-:W4:Y:S04]  /*06e0*/  @P1 LDG.E.U8 R22, desc[UR4][R12.64+0x5] ;  /* 0x000005040c161981 */ /* 0x000f28000c1e1100 */
[----:B------:R-:W4:Y:S06]  /*06f0*/  @P1 LDG.E.U8 R23, desc[UR4][R10.64+0x5] ;  /* 0x000005040a171981 */ /* 0x000f2c000c1e1100 */
[----:B------:R-:W5:Y:S04]  /*0700*/  @P4 LDG.E.U8 R26, desc[UR4][R12.64+0x7] ;  /* 0x000007040c1a4981 */ /* 0x000f68000c1e1100 */
[----:B------:R-:W5:Y:S01]  /*0710*/  @P4 LDG.E.U8 R27, desc[UR4][R10.64+0x7] ;  /* 0x000007040a1b4981 */ /* 0x000f62000c1e1100 */
[----:B------:R-:W-:-:S02]  /*0720*/  VIADD R16, R16, 0x8 ;  /* 0x0000000810107836 */ /* 0x000fc40000000000 */
[----:B---3--:R-:W-:-:S04]  /*0730*/  @P2 IMAD R9, R14, R15, R9 ;  /* 0x0000000f0e092224 */ /* 0x008fc800078e0209 */
[----:B----4-:R-:W-:Y:S01]  /*0740*/  @P1 IMAD R9, R22, R23, R9 ;  /* 0x0000001716091224 */ /* 0x010fe200078e0209 */
[----:B------:R-:W-:-:S03]  /*0750*/  ISETP.NE.AND P1, PT, R16, R6, PT ;  /* 0x000000061000720c */ /* 0x000fc60003f25270 */
[----:B--2---:R-:W-:-:S04]  /*0760*/  @P3 IMAD R9, R24, R25, R9 ;  /* 0x0000001918093224 */ /* 0x004fc800078e0209 */
[----:B-----5:R-:W-:-:S06]  /*0770*/  @P4 IMAD R9, R26, R27, R9 ;  /* 0x0000001b1a094224 */ /* 0x020fcc00078e0209 */
[----:B------:R-:W-:Y:S05]  /*0780*/  @P1 BRA `(.L_x_3) ;  /* 0xfffffff800dc1947 */ /* 0x000fea000383ffff */
[----:B------:R-:W-:-:S07]  /*0790*/  IMAD.MOV.U32 R22, RZ, RZ, R6 ;  /* 0x000000ffff167224 */ /* 0x000fce00078e0006 */
.L_x_2:
[----:B------:R-:W-:-:S13]  /*07a0*/  ISETP.NE.AND P1, PT, R4, RZ, PT ;  /* 0x000000ff0400720c */ /* 0x000fda0003f25270 */
[----:B------:R-:W-:Y:S05]  /*07b0*/  @!P1 BRA `(.L_x_4) ;  /* 0x0000000400949947 */ /* 0x000fea0003800000 */
[----:B------:R-:W-:Y:S01]  /*07c0*/  ISETP.NE.AND P4, PT, R5, RZ, PT ;  /* 0x000000ff0500720c */ /* 0x000fe20003f85270 */
[----:B------:R-:W-:-:S12]  /*07d0*/  @!P5 BRA `(.L_x_5) ;  /* 0x0000000000acd947 */ /* 0x000fd80003800000 */
[----:B------:R-:W-:Y:S01]  /*07e0*/  IMAD.IADD R16, R7, 0x1, R22 ;  /* 0x0000000107107824 */ /* 0x000fe200078e0216 */
[----:B------:R-:W0:Y:S04]  /*07f0*/  LDCU.128 UR8, c[0x0][0x380] ;  /* 0x00007000ff0877ac */ /* 0x000e280008000c00 */
[----:B------:R-:W-:-:S04]  /*0800*/  ISETP.GE.AND P1, PT, R16, R3, PT ;  /* 0x000000031000720c */ /* 0x000fc80003f26270 */
[----:B------:R-:W-:-:S04]  /*0810*/  ISETP.GT.AND P1, PT, R16, -0x1, !P1 ;  /* 0xffffffff1000780c */ /* 0x000fc80004f24270 */
[----:B------:R-:W-:-:S13]  /*0820*/  PLOP3.LUT P1, PT, P0, P1, PT, 0x80, 0x8 ;  /* 0x000000000008781c */ /* 0x000fda0000723070 */
[----:B------:R-:W-:Y:S02]  /*0830*/  @P1 IMAD.IADD R14, R21, 0x1, R22 ;  /* 0x00000001150e1824 */ /* 0x000fe400078e0216 */
[----:B------:R-:W-:-:S03]  /*0840*/  @P1 IMAD.IADD R10, R20, 0x1, R16 ;  /* 0x00000001140a1824 */ /* 0x000fc600078e0210 */
[----:B0-----:R-:W-:Y:S02]  /*0850*/  @P1 IADD3 R14, P3, PT, R14, UR10, RZ ;  /* 0x0000000a0e0e1c10 */ /* 0x001fe4000ff7e0ff */
[----:B------:R-:W-:-:S03]  /*0860*/  @P1 IADD3 R12, P2, PT, R10, UR8, RZ ;  /* 0x000000080a0c1c10 */ /* 0x000fc6000ff5e0ff */
[----:B------:R-:W-:Y:S01]  /*0870*/  @P1 IMAD.X R15, RZ, RZ, UR11, P3 ;  /* 0x0000000bff0f1e24 */ /* 0x000fe200098e06ff */
[----:B------:R-:W-:-:S04]  /*0880*/  @P1 LEA.HI.X.SX32 R13, R10, UR9, 0x1, P2 ;  /* 0x000000090a0d1c11 */ /* 0x000fc800090f0eff */
[----:B------:R-:W2:Y:S04]  /*0890*/  @P1 LDG.E.U8 R14, desc[UR4][R14.64] ;  /* 0x000000040e0e1981 */ /* 0x000ea8000c1e1100 */
[----:B------:R-:W2:Y:S01]  /*08a0*/  @P1 LDG.E.U8 R12, desc[UR4][R12.64] ;  /* 0x000000040c0c1981 */ /* 0x000ea2000c1e1100 */
[----:B------:R-:W-:Y:S02]  /*08b0*/  SHF.R.S32.HI R23, RZ, 0x1f, R20 ;  /* 0x0000001fff177819 */ /* 0x000fe40000011414 */
[----:B------:R-:W-:Y:S01]  /*08c0*/  IADD3 R17, P2, P3, R20, R7, R22 ;  /* 0x0000000714117210 */ /* 0x000fe20007b5e016 */
[----:B------:R-:W-:-:S03]  /*08d0*/  VIADD R24, R16, 0x1 ;  /* 0x0000000110187836 */ /* 0x000fc60000000000 */
[----:B------:R-:W-:Y:S01]  /*08e0*/  IADD3.X R23, PT, PT, R23, R18, RZ, P2, P3 ;  /* 0x0000001217177210 */ /* 0x000fe200017e64ff */
[----:B------:R-:W-:Y:S01]  /*08f0*/  VIADD R26, R16, 0x2 ;  /* 0x00000002101a7836 */ /* 0x000fe20000000000 */
[----:B------:R-:W-:Y:S01]  /*0900*/  IADD3 R10, P2, P3, R22, UR10, R21 ;  /* 0x0000000a160a7c10 */ /* 0x000fe2000fb5e015 */
[----:B------:R-:W-:-:S03]  /*0910*/  VIADD R16, R16, 0x3 ;  /* 0x0000000310107836 */ /* 0x000fc60000000000 */
[----:B------:R-:W-:Y:S02]  /*0920*/  IADD3.X R11, PT, PT, RZ, UR11, RZ, P2, P3 ;  /* 0x0000000bff0b7c10 */ /* 0x000fe400097e64ff */
[----:B------:R-:W-:-:S04]  /*0930*/  ISETP.GE.AND P2, PT, R26, R3, PT ;  /* 0x000000031a00720c */ /* 0x000fc80003f46270 */
[----:B------:R-:W-:-:S04]  /*0940*/  ISETP.GT.AND P2, PT, R26, -0x1, !P2 ;  /* 0xffffffff1a00780c */ /* 0x000fc80005744270 */
[----:B------:R-:W-:Y:S01]  /*0950*/  PLOP3.LUT P2, PT, P0, P2, PT, 0x80, 0x8 ;  /* 0x000000000008781c */ /* 0x000fe20000745070 */
[----:B--2---:R-:W-:Y:S01]  /*0960*/  @P1 IMAD R9, R12, R14, R9 ;  /* 0x0000000e0c091224 */ /* 0x004fe200078e0209 */
[C---:B------:R-:W-:Y:S02]  /*0970*/  ISETP.GE.AND P1, PT, R24.reuse, R3, PT ;  /* 0x000000031800720c */ /* 0x040fe40003f26270 */
[----:B------:R-:W-:Y:S02]  /*0980*/  IADD3 R12, P3, PT, R17, UR8, RZ ;  /* 0x00000008110c7c10 */ /* 0x000fe4000ff7e0ff */
[----:B------:R-:W-:-:S07]  /*0990*/  ISETP.GT.AND P1, PT, R24, -0x1, !P1 ;  /* 0xffffffff1800780c */ /* 0x000fce0004f24270 */
[----:B------:R-:W2:Y:S01]  /*09a0*/  @P2 LDG.E.U8 R17, desc[UR4][R10.64+0x2] ;  /* 0x000002040a112981 */ /* 0x000ea2000c1e1100 */
[----:B------:R-:W-:Y:S02]  /*09b0*/  IADD3.X R13, PT, PT, R23, UR9, RZ, P3, !PT ;  /* 0x00000009170d7c10 */ /* 0x000fe40009ffe4ff */
[C---:B------:R-:W-:Y:S02]  /*09c0*/  ISETP.GE.AND P3, PT, R16.reuse, R3, PT ;  /* 0x000000031000720c */ /* 0x040fe40003f66270 */
[----:B------:R-:W-:Y:S02]  /*09d0*/  PLOP3.LUT P1, PT, P0, P1, PT, 0x80, 0x8 ;  /* 0x000000000008781c */ /* 0x000fe40000723070 */
[----:B------:R-:W-:Y:S02]  /*09e0*/  ISETP.GT.AND P3, PT, R16, -0x1, !P3 ;  /* 0xffffffff1000780c */ /* 0x000fe40005f64270 */
[----:B------:R-:W2:Y:S02]  /*09f0*/  @P2 LDG.E.U8 R16, desc[UR4][R12.64+0x2] ;  /* 0x000002040c102981 */ /* 0x000ea4000c1e1100 */
[----:B------:R-:W-:-:S07]  /*0a00*/  PLOP3.LUT P3, PT, P0, P3, PT, 0x80, 0x8 ;  /* 0x000000000008781c */ /* 0x000fce0000767070 */
[----:B------:R-:W3:Y:S04]  /*0a10*/  @P1 LDG.E.U8 R14, desc[UR4][R12.64+0x1] ;  /* 0x000001040c0e1981 */ /* 0x000ee8000c1e1100 */
[----:B------:R-:W3:Y:S04]  /*0a20*/  @P1 LDG.E.U8 R15, desc[UR4][R10.64+0x1] ;  /* 0x000001040a0f1981 */ /* 0x000ee8000c1e1100 */
[----:B------:R-:W4:Y:S04]  /*0a30*/  @P3 LDG.E.U8 R24, desc[UR4][R12.64+0x3] ;  /* 0x000003040c183981 */ /* 0x000f28000c1e1100 */
[----:B------:R-:W4:Y:S01]  /*0a40*/  @P3 LDG.E.U8 R23, desc[UR4][R10.64+0x3] ;  /* 0x000003040a173981 */ /* 0x000f22000c1e1100 */
[----:B------:R-:W-:-:S02]  /*0a50*/  VIADD R22, R22, 0x4 ;  /* 0x0000000416167836 */ /* 0x000fc40000000000 */
[----:B---3--:R-:W-:-:S04]  /*0a60*/  @P1 IMAD R9, R14, R15, R9 ;  /* 0x0000000f0e091224 */ /* 0x008fc800078e0209 */
[----:B--2---:R-:W-:-:S04]  /*0a70*/  @P2 IMAD R9, R16, R17, R9 ;  /* 0x0000001110092224 */ /* 0x004fc800078e0209 */
[----:B----4-:R-:W-:-:S07]  /*0a80*/  @P3 IMAD R9, R24, R23, R9 ;  /* 0x0000001718093224 */ /* 0x010fce00078e0209 */
.L_x_5:
[----:B------:R-:W-:Y:S04]  /*0a90*/  BSSY.RECONVERGENT B1, `(.L_x_4) ;  /* 0x0000037000017945 */ /* 0x000fe80003800200 */
[----:B------:R-:W-:Y:S05]  /*0aa0*/  @!P4 BRA `(.L_x_6) ;  /* 0x0000000000d4c947 */ /* 0x000fea0003800000 */
[----:B------:R-:W0:Y:S01]  /*0ab0*/  LDCU UR6, c[0x0][0x3a0] ;  /* 0x00007400ff0677ac */ /* 0x000e220008000800 */
[----:B------:R-:W-:Y:S01]  /*0ac0*/  ISETP.NE.AND P1, PT, R5, 0x1, PT ;  /* 0x000000010500780c */ /* 0x000fe20003f25270 */
[----:B0-----:R-:W-:-:S12]  /*0ad0*/  ULOP3.LUT UP0, URZ, UR6, 0x1, URZ, 0xc0, !UPT ;  /* 0x0000000106ff7892 */ /* 0x001fd8000f80c0ff */
[----:B------:R-:W-:Y:S05]  /*0ae0*/  @!P1 BRA `(.L_x_7) ;  /* 0x0000000000849947 */ /* 0x000fea0003800000 */
[----:B------:R-:W-:Y:S01]  /*0af0*/  IMAD.IADD R23, R7, 0x1, R22 ;  /* 0x0000000107177824 */ /* 0x000fe200078e0216 */
[----:B------:R-:W0:Y:S03]  /*0b00*/  LDC.64 R16, c[0x0][0x380] ;  /* 0x0000e000ff107b82 */ /* 0x000e260000000a00 */
[C---:B------:R-:W-:Y:S01]  /*0b10*/  VIADD R10, R23.reuse, 0x1 ;  /* 0x00000001170a7836 */ /* 0x040fe20000000000 */
[----:B------:R-:W-:-:S04]  /*0b20*/  ISETP.GE.AND P1, PT, R23, R3, PT ;  /* 0x000000031700720c */ /* 0x000fc80003f26270 */
[----:B------:R-:W-:Y:S01]  /*0b30*/  ISETP.GT.AND P1, PT, R23, -0x1, !P1 ;  /* 0xffffffff1700780c */ /* 0x000fe20004f24270 */
[----:B------:R-:W1:Y:S01]  /*0b40*/  LDC.64 R12, c[0x0][0x388] ;  /* 0x0000e200ff0c7b82 */ /* 0x000e620000000a00 */
[C---:B------:R-:W-:Y:S02]  /*0b50*/  ISETP.GE.AND P2, PT, R10.reuse, R3, PT ;  /* 0x000000030a00720c */ /* 0x040fe40003f46270 */
[----:B------:R-:W-:Y:S02]  /*0b60*/  PLOP3.LUT P1, PT, P0, P1, PT, 0x80, 0x8 ;  /* 0x000000000008781c */ /* 0x000fe40000723070 */
[----:B------:R-:W-:-:S03]  /*0b70*/  ISETP.GT.AND P2, PT, R10, -0x1, !P2 ;  /* 0xffffffff0a00780c */ /* 0x000fc60005744270 */
[----:B------:R-:W2:Y:S01]  /*0b80*/  LDC.64 R10, c[0x0][0x380] ;  /* 0x0000e000ff0a7b82 */ /* 0x000ea20000000a00 */
[----:B------:R-:W-:-:S07]  /*0b90*/  PLOP3.LUT P2, PT, P0, P2, PT, 0x80, 0x8 ;  /* 0x000000000008781c */ /* 0x000fce0000745070 */
[----:B------:R-:W3:Y:S01]  /*0ba0*/  LDC.64 R14, c[0x0][0x388] ;  /* 0x0000e200ff0e7b82 */ /* 0x000ee20000000a00 */
[----:B------:R-:W-:Y:S02]  /*0bb0*/  @P1 IMAD.IADD R23, R20, 0x1, R23 ;  /* 0x0000000114171824 */ /* 0x000fe400078e0217 */
[----:B------:R-:W-:-:S03]  /*0bc0*/  @P1 IMAD.IADD R25, R21, 0x1, R22 ;  /* 0x0000000115191824 */ /* 0x000fc600078e0216 */
[C---:B0-----:R-:W-:Y:S02]  /*0bd0*/  @P1 IADD3 R16, P3, PT, R23.reuse, R16, RZ ;  /* 0x0000001017101210 */ /* 0x041fe40007f7e0ff */
[----:B------:R-:W-:Y:S02]  /*0be0*/  @P2 SHF.R.S32.HI R24, RZ, 0x1f, R20 ;  /* 0x0000001fff182819 */ /* 0x000fe40000011414 */
[----:B------:R-:W-:Y:S02]  /*0bf0*/  @P1 LEA.HI.X.SX32 R17, R23, R17, 0x1, P3 ;  /* 0x0000001117111211 */ /* 0x000fe400018f0eff */
[--C-:B------:R-:W-:Y:S02]  /*0c00*/  @P2 SHF.R.S32.HI R23, RZ, 0x1f, R22.reuse ;  /* 0x0000001fff172819 */ /* 0x100fe40000011416 */
[----:B------:R-:W-:Y:S01]  /*0c10*/  @P2 IADD3 R27, P3, P4, R20, R7, R22 ;  /* 0x00000007141b2210 */ /* 0x000fe20007c7e016 */
[----:B------:R-:W4:Y:S03]  /*0c20*/  @P1 LDG.E.U8 R16, desc[UR4][R16.64] ;  /* 0x0000000410101981 */ /* 0x000f26000c1e1100 */
[----:B------:R-:W-:-:S02]  /*0c30*/  @P2 IADD3.X R24, PT, PT, R24, R18, R23, P3, P4 ;  /* 0x0000001218182210 */ /* 0x000fc40001fe8417 */
[----:B--2---:R-:W-:Y:S02]  /*0c40*/  @P2 IADD3 R10, P4, PT, R27, R10, RZ ;  /* 0x0000000a1b0a2210 */ /* 0x004fe40007f9e0ff */
[----:B-1----:R-:W-:-:S03]  /*0c50*/  @P1 IADD3 R12, P3, PT, R25, R12, RZ ;  /* 0x0000000c190c1210 */ /* 0x002fc60007f7e0ff */
[----:B------:R-:W-:Y:S02]  /*0c60*/  @P2 IMAD.X R11, R24, 0x1, R11, P4 ;  /* 0x00000001180b2824 */ /* 0x000fe400020e060b */
[----:B------:R-:W-:Y:S01]  /*0c70*/  @P1 IMAD.X R13, RZ, RZ, R13, P3 ;  /* 0x000000ffff0d1224 */ /* 0x000fe200018e060d */
[C---:B---3--:R-:W-:Y:S02]  /*0c80*/  @P2 IADD3 R14, P3, P4, R22.reuse, R14, R21 ;  /* 0x0000000e160e2210 */ /* 0x048fe40007c7e015 */
[----:B------:R-:W2:Y:S02]  /*0c90*/  @P2 LDG.E.U8 R10, desc[UR4][R10.64+0x1] ;  /* 0x000001040a0a2981 */ /* 0x000ea4000c1e1100 */
[----:B------:R-:W-:Y:S02]  /*0ca0*/  @P2 IADD3.X R15, PT, PT, R23, R15, RZ, P3, P4 ;  /* 0x0000000f170f2210 */ /* 0x000fe40001fe84ff */
[----:B------:R-:W4:Y:S04]  /*0cb0*/  @P1 LDG.E.U8 R12, desc[UR4][R12.64] ;  /* 0x000000040c0c1981 */ /* 0x000f28000c1e1100 */
[----:B------:R-:W2:Y:S01]  /*0cc0*/  @P2 LDG.E.U8 R14, desc[UR4][R14.64+0x1] ;  /* 0x000001040e0e2981 */ /* 0x000ea2000c1e1100 */
[----:B------:R-:W-:-:S02]  /*0cd0*/  VIADD R22, R22, 0x2 ;  /* 0x0000000216167836 */ /* 0x000fc40000000000 */
[----:B----4-:R-:W-:-:S04]  /*0ce0*/  @P1 IMAD R9, R12, R16, R9 ;  /* 0x000000100c091224 */ /* 0x010fc800078e0209 */
[----:B--2---:R-:W-:-:S07]  /*0cf0*/  @P2 IMAD R9, R10, R14, R9 ;  /* 0x0000000e0a092224 */ /* 0x004fce00078e0209 */
.L_x_7:
[----:B------:R-:W-:Y:S05]  /*0d00*/  BRA.U !UP0, `(.L_x_6) ;  /* 0x00000001083c7547 */ /* 0x000fea000b800000 */
[----:B------:R-:W-:-:S05]  /*0d10*/  IMAD.IADD R10, R7, 0x1, R22 ;  /* 0x00000001070a7824 */ /* 0x000fca00078e0216 */
[----:B------:R-:W-:-:S04]  /*0d20*/  ISETP.GE.AND P1, PT, R10, R3, PT ;  /* 0x000000030a00720c */ /* 0x000fc80003f26270 */
[----:B------:R-:W-:-:S04]  /*0d30*/  ISETP.GT.AND P1, PT, R10, -0x1, !P1 ;  /* 0xffffffff0a00780c */ /* 0x000fc80004f24270 */
[----:B------:R-:W-:-:S13]  /*0d40*/  PLOP3.LUT P1, PT, P0, P1, PT, 0x80, 0x8 ;  /* 0x000000000008781c */ /* 0x000fda0000723070 */
[----:B------:R-:W-:Y:S05]  /*0d50*/  @!P1 BRA `(.L_x_6) ;  /* 0x0000000000289947 */ /* 0x000fea0003800000 */
[----:B------:R-:W0:Y:S01]  /*0d60*/  LDCU.128 UR8, c[0x0][0x380] ;  /* 0x00007000ff0877ac */ /* 0x000e220008000c00 */
[----:B------:R-:W-:Y:S02]  /*0d70*/  IMAD.IADD R20, R20, 0x1, R10 ;  /* 0x0000000114147824 */ /* 0x000fe400078e020a */
[----:B------:R-:W-:-:S05]  /*0d80*/  IMAD.IADD R10, R21, 0x1, R22 ;  /* 0x00000001150a7824 */ /* 0x000fca00078e0216 */
[----:B0-----:R-:W-:Y:S02]  /*0d90*/  IADD3 R10, P1, PT, R10, UR10, RZ ;  /* 0x0000000a0a0a7c10 */ /* 0x001fe4000ff3e0ff */
[----:B------:R-:W-:-:S03]  /*0da0*/  IADD3 R12, P0, PT, R20, UR8, RZ ;  /* 0x00000008140c7c10 */ /* 0x000fc6000ff1e0ff */
[----:B------:R-:W-:Y:S01]  /*0db0*/  IMAD.X R11, RZ, RZ, UR11, P1 ;  /* 0x0000000bff0b7e24 */ /* 0x000fe200088e06ff */
[----:B------:R-:W-:-:S04]  /*0dc0*/  LEA.HI.X.SX32 R13, R20, UR9, 0x1, P0 ;  /* 0x00000009140d7c11 */ /* 0x000fc800080f0eff */
[----:B------:R-:W2:Y:S04]  /*0dd0*/  LDG.E.U8 R10, desc[UR4][R10.64] ;  /* 0x000000040a0a7981 */ /* 0x000ea8000c1e1100 */
[----:B------:R-:W2:Y:S02]  /*0de0*/  LDG.E.U8 R12, desc[UR4][R12.64] ;  /* 0x000000040c0c7981 */ /* 0x000ea4000c1e1100 */
[----:B--2---:R-:W-:-:S07]  /*0df0*/  IMAD R9, R12, R10, R9 ;  /* 0x0000000a0c097224 */ /* 0x004fce00078e0209 */
.L_x_6:
[----:B------:R-:W-:Y:S05]  /*0e00*/  BSYNC.RECONVERGENT B1 ;  /* 0x0000000000017941 */ /* 0x000fea0003800200 */
.L_x_4:
[----:B------:R-:W-:Y:S05]  /*0e10*/  @P6 BRA `(.L_x_8) ;  /* 0xfffffff000fc6947 */ /* 0x000fea000383ffff */
.L_x_1:
[----:B------:R-:W-:Y:S05]  /*0e20*/  BSYNC.RECONVERGENT B0 ;  /* 0x0000000000007941 */ /* 0x000fea0003800200 */
.L_x_0:
[----:B------:R-:W0:Y:S01]  /*0e30*/  LDCU.64 UR6, c[0x0][0x390] ;  /* 0x00007200ff0677ac */ /* 0x000e220008000a00 */
[----:B------:R-:W-:-:S05]  /*0e40*/  IMAD R0, R2, R3, R0 ;  /* 0x0000000302007224 */ /* 0x000fca00078e0200 */
[----:B0-----:R-:W-:-:S04]  /*0e50*/  IADD3 R2, P0, PT, R0, UR6, RZ ;  /* 0x0000000600027c10 */ /* 0x001fc8000ff1e0ff */
[----:B------:R-:W-:-:S05]  /*0e60*/  LEA.HI.X.SX32 R3, R0, UR7, 0x1, P0 ;  /* 0x0000000700037c11 */ /* 0x000fca00080f0eff */
[----:B------:R-:W-:Y:S01]  /*0e70*/  STG.E.U8 desc[UR4][R2.64], R9 ;  /* 0x0000000902007986 */ /* 0x000fe2000c101104 */
[----:B------:R-:W-:Y:S05]  /*0e80*/  EXIT ;  /* 0x000000000000794d */ /* 0x000fea0003800000 */
.L_x_9:
[----:B------:R-:W-:-:S00]  /*0e90*/  BRA `(.L_x_9) ;  /* 0xfffffffc00fc7947 */ /* 0x000fc0000383ffff */
[----:B------:R-:W-:-:S00]  /*0ea0*/  NOP ;  /* 0x0000000000007918 */ /* 0x000fc00000000000 */
        /* <DEDUP_REMOVED lines=13> */
.L_x_10:


//--------------------- .nv.shared.reserved.0     --------------------------
	.section	.nv.shared.reserved.0,"aw",@nobits
	.weak		__nv_reservedSMEM_offset_0_alias
	.size		__nv_reservedSMEM_offset_0_alias, 0, 64
	.other		__nv_reservedSMEM_offset_0_alias,@"STO_CUDA_RESERVED_SHARED STV_DEFAULT"
__nv_reservedSMEM_offset_0_alias:
	.zero		0
	.zero		64


//--------------------- .nv.constant0._Z16naiveConvolutionPhS_S_iii --------------------------
	.section	.nv.constant0._Z16naiveConvolutionPhS_S_iii,"a",@progbits
	.sectionflags	@""
	.align	4
.nv.constant0._Z16naiveConvolutionPhS_S_iii:
	.zero		932


//--------------------- SYMBOLS --------------------------

	.type		.nv.reservedSmem.offset0,@object
	.size		.nv.reservedSmem.offset0,0x4
